//
// Generated by NVIDIA NVVM Compiler
//
// Compiler Build ID: CL-36424714
// Cuda compilation tools, release 13.0, V13.0.88
// Based on NVVM 20.0.0
//

.version 9.0
.target sm_100
.address_size 64

	// .globl	_Z21transposeMatrix_viejoPiS_ii

.visible .entry _Z21transposeMatrix_viejoPiS_ii(
	.param .u64 .ptr .align 1 _Z21transposeMatrix_viejoPiS_ii_param_0,
	.param .u64 .ptr .align 1 _Z21transposeMatrix_viejoPiS_ii_param_1,
	.param .u32 _Z21transposeMatrix_viejoPiS_ii_param_2,
	.param .u32 _Z21transposeMatrix_viejoPiS_ii_param_3
)
{
	.reg .pred 	%p<4>;
	.reg .b32 	%r<16>;
	.reg .b64 	%rd<9>;

	ld.param.u64 	%rd1, [_Z21transposeMatrix_viejoPiS_ii_param_0];
	ld.param.u64 	%rd2, [_Z21transposeMatrix_viejoPiS_ii_param_1];
	ld.param.u32 	%r3, [_Z21transposeMatrix_viejoPiS_ii_param_2];
	ld.param.u32 	%r5, [_Z21transposeMatrix_viejoPiS_ii_param_3];
	mov.u32 	%r6, %ctaid.x;
	mov.u32 	%r7, %ntid.x;
	mov.u32 	%r8, %tid.x;
	mad.lo.s32 	%r1, %r6, %r7, %r8;
	mov.u32 	%r9, %ctaid.y;
	mov.u32 	%r10, %ntid.y;
	mov.u32 	%r11, %tid.y;
	mad.lo.s32 	%r12, %r9, %r10, %r11;
	setp.ge.s32 	%p1, %r1, %r3;
	setp.ge.s32 	%p2, %r12, %r5;
	or.pred  	%p3, %p1, %p2;
	@%p3 bra 	$L__BB0_2;
	cvta.to.global.u64 	%rd3, %rd1;
	cvta.to.global.u64 	%rd4, %rd2;
	mad.lo.s32 	%r13, %r3, %r12, %r1;
	mad.lo.s32 	%r14, %r5, %r1, %r12;
	mul.wide.s32 	%rd5, %r13, 4;
	add.s64 	%rd6, %rd3, %rd5;
	ld.global.u32 	%r15, [%rd6];
	mul.wide.s32 	%rd7, %r14, 4;
	add.s64 	%rd8, %rd4, %rd7;
	st.global.u32 	[%rd8], %r15;
$L__BB0_2:
	ret;

}


// ===== COMPILED SASS (sm_100) =====

	.target	sm_100

	.elftype	@"ET_EXEC"


//--------------------- .note.nv.tkinfo           --------------------------
	.section	.note.nv.tkinfo,"",@"SHT_NOTE"
	.sectionflags	@"SHF_NOTE_NV_TKINFO"
	.tkinfo
        /*0018*/ 	.word	0x00000002
        /*0030*/ 	.string	""
        /*0030*/ 	.string	"ptxas"
        /*0030*/ 	.string	"Cuda compilation tools, release 13.0, V13.0.88"
        /*0030*/ 	.string	"Build cuda_13.0.r13.0/compiler.36424714_0"
        /*0030*/ 	.string	"-arch sm_100 -m 64 "



//--------------------- .note.nv.cuinfo           --------------------------
	.section	.note.nv.cuinfo,"",@"SHT_NOTE"
	.sectionflags	@"SHF_NOTE_NV_CUINFO"
        /*0018*/ 	.short	0x0002
        /*001a*/ 	.short	0x0064
        /*001c*/ 	.short	0x0082
	.zero		2


//--------------------- .nv.info                  --------------------------
	.section	.nv.info,"",@"SHT_CUDA_INFO"
	.align	4


	//----- nvinfo : EIATTR_REGCOUNT
	.align		4
        /*0000*/ 	.byte	0x04, 0x2f
        /*0002*/ 	.short	(.L_1 - .L_0)
	.align		4
.L_0:
        /*0004*/ 	.word	index@(_Z21transposeMatrix_viejoPiS_ii)
        /*0008*/ 	.word	0x0000000a


	//----- nvinfo : EIATTR_FRAME_SIZE
	.align		4
.L_1:
        /*000c*/ 	.byte	0x04, 0x11
        /*000e*/ 	.short	(.L_3 - .L_2)
	.align		4
.L_2:
        /*0010*/ 	.word	index@(_Z21transposeMatrix_viejoPiS_ii)
        /*0014*/ 	.word	0x00000000


	//----- nvinfo : EIATTR_MIN_STACK_SIZE
	.align		4
.L_3:
        /*0018*/ 	.byte	0x04, 0x12
        /*001a*/ 	.short	(.L_5 - .L_4)
	.align		4
.L_4:
        /*001c*/ 	.word	index@(_Z21transposeMatrix_viejoPiS_ii)
        /*0020*/ 	.word	0x00000000
.L_5:


//--------------------- .nv.compat                --------------------------
	.section	.nv.compat,"",@"SHT_CUDA_COMPAT_INFO"
	.align	4
        /*0000*/ 	.byte	0x02, 0x09, 0x00, 0x00, 0x02, 0x02, 0x01, 0x00, 0x02, 0x05, 0x05, 0x00, 0x03, 0x07, 0x01, 0x01
        /*0010*/ 	.byte	0x02, 0x03, 0x00, 0x00, 0x02, 0x06, 0x01, 0x00, 0x04, 0x0b, 0x08, 0x00, 0x09, 0x00, 0x00, 0x00
        /*0020*/ 	.byte	0x00, 0x00, 0x00, 0x00


//--------------------- .nv.info._Z21transposeMatrix_viejoPiS_ii --------------------------
	.section	.nv.info._Z21transposeMatrix_viejoPiS_ii,"",@"SHT_CUDA_INFO"
	.sectionflags	@""
	.align	4


	//----- nvinfo : EIATTR_CUDA_API_VERSION
	.align		4
        /*0000*/ 	.byte	0x04, 0x37
        /*0002*/ 	.short	(.L_7 - .L_6)
.L_6:
        /*0004*/ 	.word	0x00000082


	//----- nvinfo : EIATTR_KPARAM_INFO
	.align		4
.L_7:
        /*0008*/ 	.byte	0x04, 0x17
        /*000a*/ 	.short	(.L_9 - .L_8)
.L_8:
        /*000c*/ 	.word	0x00000000
        /*0010*/ 	.short	0x0003
        /*0012*/ 	.short	0x0014
        /*0014*/ 	.byte	0x00, 0xf0, 0x11, 0x00


	//----- nvinfo : EIATTR_KPARAM_INFO
	.align		4
.L_9:
        /*0018*/ 	.byte	0x04, 0x17
        /*001a*/ 	.short	(.L_11 - .L_10)
.L_10:
        /*001c*/ 	.word	0x00000000
        /*0020*/ 	.short	0x0002
        /*0022*/ 	.short	0x0010
        /*0024*/ 	.byte	0x00, 0xf0, 0x11, 0x00


	//----- nvinfo : EIATTR_KPARAM_INFO
	.align		4
.L_11:
        /*0028*/ 	.byte	0x04, 0x17
        /*002a*/ 	.short	(.L_13 - .L_12)
.L_12:
        /*002c*/ 	.word	0x00000000
        /*0030*/ 	.short	0x0001
        /*0032*/ 	.short	0x0008
        /*0034*/ 	.byte	0x00, 0xf5, 0x21, 0x00


	//----- nvinfo : EIATTR_KPARAM_INFO
	.align		4
.L_13:
        /*0038*/ 	.byte	0x04, 0x17
        /*003a*/ 	.short	(.L_15 - .L_14)
.L_14:
        /*003c*/ 	.word	0x00000000
        /*0040*/ 	.short	0x0000
        /*0042*/ 	.short	0x0000
        /*0044*/ 	.byte	0x00, 0xf5, 0x21, 0x00


	//----- nvinfo : EIATTR_SPARSE_MMA_MASK
	.align		4
.L_15:
        /*0048*/ 	.byte	0x03, 0x50
        /*004a*/ 	.short	0x0000


	//----- nvinfo : EIATTR_MAXREG_COUNT
	.align		4
        /*004c*/ 	.byte	0x03, 0x1b
        /*004e*/ 	.short	0x00ff


	//----- nvinfo : EIATTR_MERCURY_ISA_VERSION
	.align		4
        /*0050*/ 	.byte	0x03, 0x5f
        /*0052*/ 	.short	0x0101


	//----- nvinfo : EIATTR_VRC_CTA_INIT_COUNT
	.align		4
        /*0054*/ 	.byte	0x02, 0x4a
	.zero		1
	.zero		1


	//----- nvinfo : EIATTR_EXIT_INSTR_OFFSETS
	.align		4
        /*0058*/ 	.byte	0x04, 0x1c
        /*005a*/ 	.short	(.L_17 - .L_16)


	//   ....[0]....
.L_16:
        /*005c*/ 	.word	0x000000c0


	//   ....[1]....
        /*0060*/ 	.word	0x00000160


	//----- nvinfo : EIATTR_CBANK_PARAM_SIZE
	.align		4
.L_17:
        /*0064*/ 	.byte	0x03, 0x19
        /*0066*/ 	.short	0x0018


	//----- nvinfo : EIATTR_PARAM_CBANK
	.align		4
        /*0068*/ 	.byte	0x04, 0x0a
        /*006a*/ 	.short	(.L_19 - .L_18)
	.align		4
.L_18:
        /*006c*/ 	.word	index@(.nv.constant0._Z21transposeMatrix_viejoPiS_ii)
        /*0070*/ 	.short	0x0380
        /*0072*/ 	.short	0x0018


	//----- nvinfo : EIATTR_SW_WAR
	.align		4
.L_19:
        /*0074*/ 	.byte	0x04, 0x36
        /*0076*/ 	.short	(.L_21 - .L_20)
.L_20:
        /*0078*/ 	.word	0x00000008
.L_21:


//--------------------- .nv.callgraph             --------------------------
	.section	.nv.callgraph,"",@"SHT_CUDA_CALLGRAPH"
	.align	4
	.sectionentsize	8
	.align		4
        /*0000*/ 	.word	0x00000000
	.align		4
        /*0004*/ 	.word	0xffffffff
	.align		4
        /*0008*/ 	.word	0x00000000
	.align		4
        /*000c*/ 	.word	0xfffffffe
	.align		4
        /*0010*/ 	.word	0x00000000
	.align		4
        /*0014*/ 	.word	0xfffffffd
	.align		4
        /*0018*/ 	.word	0x00000000
	.align		4
        /*001c*/ 	.word	0xfffffffc


//--------------------- .text._Z21transposeMatrix_viejoPiS_ii --------------------------
	.section	.text._Z21transposeMatrix_viejoPiS_ii,"ax",@progbits
	.align	128
        .global         _Z21transposeMatrix_viejoPiS_ii
        .type           _Z21transposeMatrix_viejoPiS_ii,@function
        .size           _Z21transposeMatrix_viejoPiS_ii,(.L_x_1 - _Z21transposeMatrix_viejoPiS_ii)
        .other          _Z21transposeMatrix_viejoPiS_ii,@"STO_CUDA_ENTRY STV_DEFAULT"
_Z21transposeMatrix_viejoPiS_ii:
.text._Z21transposeMatrix_viejoPiS_ii:
[----:B------:R-:W-:Y:S01]  /*0000*/  LDC R1, c[0x0][0x37c] ;  /* 0x0000df00ff017b82 */ /* 0x000fe20000000800 */
[----:B------:R-:W0:Y:S07]  /*0010*/  S2R R2, SR_TID.Y ;  /* 0x0000000000027919 */ /* 0x000e2e0000002200 */
[----:B------:R-:W1:Y:S01]  /*0020*/  LDC R0, c[0x0][0x360] ;  /* 0x0000d800ff007b82 */ /* 0x000e620000000800 */
[----:B------:R-:W2:Y:S01]  /*0030*/  LDCU.64 UR6, c[0x0][0x390] ;  /* 0x00007200ff0677ac */ /* 0x000ea20008000a00 */
[----:B------:R-:W1:Y:S06]  /*0040*/  S2R R3, SR_TID.X ;  /* 0x0000000000037919 */ /* 0x000e6c0000002100 */
[----:B------:R-:W0:Y:S08]  /*0050*/  S2UR UR5, SR_CTAID.Y ;  /* 0x00000000000579c3 */ /* 0x000e300000002600 */
[----:B------:R-:W0:Y:S08]  /*0060*/  LDC R7, c[0x0][0x364] ;  /* 0x0000d900ff077b82 */ /* 0x000e300000000800 */
[----:B------:R-:W1:Y:S01]  /*0070*/  S2UR UR4, SR_CTAID.X ;  /* 0x00000000000479c3 */ /* 0x000e620000002500 */
[----:B0-----:R-:W-:-:S05]  /*0080*/  IMAD R7, R7, UR5, R2 ;  /* 0x0000000507077c24 */ /* 0x001fca000f8e0202 */
[----:B--2---:R-:W-:Y:S01]  /*0090*/  ISETP.GE.AND P0, PT, R7, UR7, PT ;  /* 0x0000000707007c0c */ /* 0x004fe2000bf06270 */
[----:B-1----:R-:W-:-:S05]  /*00a0*/  IMAD R0, R0, UR4, R3 ;  /* 0x0000000400007c24 */ /* 0x002fca000f8e0203 */
[----:B------:R-:W-:-:S13]  /*00b0*/  ISETP.GE.OR P0, PT, R0, UR6, P0 ;  /* 0x0000000600007c0c */ /* 0x000fda0008706670 */
[----:B------:R-:W-:Y:S05]  /*00c0*/  @P0 EXIT ;  /* 0x000000000000094d */ /* 0x000fea0003800000 */
[----:B------:R-:W0:Y:S01]  /*00d0*/  LDC.64 R2, c[0x0][0x380] ;  /* 0x0000e000ff027b82 */ /* 0x000e220000000a00 */
[----:B------:R-:W1:Y:S01]  /*00e0*/  LDCU.64 UR4, c[0x0][0x358] ;  /* 0x00006b00ff0477ac */ /* 0x000e620008000a00 */
[----:B------:R-:W-:-:S04]  /*00f0*/  IMAD R5, R7, UR6, R0 ;  /* 0x0000000607057c24 */ /* 0x000fc8000f8e0200 */
[----:B0-----:R-:W-:Y:S02]  /*0100*/  IMAD.WIDE R2, R5, 0x4, R2 ;  /* 0x0000000405027825 */ /* 0x001fe400078e0202 */
[----:B------:R-:W0:Y:S04]  /*0110*/  LDC.64 R4, c[0x0][0x388] ;  /* 0x0000e200ff047b82 */ /* 0x000e280000000a00 */
[----:B-1----:R-:W2:Y:S01]  /*0120*/  LDG.E R3, desc[UR4][R2.64] ;  /* 0x0000000402037981 */ /* 0x002ea2000c1e1900 */
[----:B------:R-:W-:-:S04]  /*0130*/  IMAD R7, R0, UR7, R7 ;  /* 0x0000000700077c24 */ /* 0x000fc8000f8e0207 */
[----:B0-----:R-:W-:-:S05]  /*0140*/  IMAD.WIDE R4, R7, 0x4, R4 ;  /* 0x0000000407047825 */ /* 0x001fca00078e0204 */
[----:B--2---:R-:W-:Y:S01]  /*0150*/  STG.E desc[UR4][R4.64], R3 ;  /* 0x0000000304007986 */ /* 0x004fe2000c101904 */
[----:B------:R-:W-:Y:S05]  /*0160*/  EXIT ;  /* 0x000000000000794d */ /* 0x000fea0003800000 */
.L_x_0:
[----:B------:R-:W-:-:S00]  /*0170*/  BRA `(.L_x_0) ;  /* 0xfffffffc00fc7947 */ /* 0x000fc0000383ffff */
[----:B------:R-:W-:-:S00]  /*0180*/  NOP ;  /* 0x0000000000007918 */ /* 0x000fc00000000000 */
[----:B------:R-:W-:-:S00]  /*0190*/  NOP ;  /* 0x0000000000007918 */ /* 0x000fc00000000000 */
[----:B------:R-:W-:-:S00]  /*01a0*/  NOP ;  /* 0x0000000000007918 */ /* 0x000fc00000000000 */
[----:B------:R-:W-:-:S00]  /*01b0*/  NOP ;  /* 0x0000000000007918 */ /* 0x000fc00000000000 */
[----:B------:R-:W-:-:S00]  /*01c0*/  NOP ;  /* 0x0000000000007918 */ /* 0x000fc00000000000 */
[----:B------:R-:W-:-:S00]  /*01d0*/  NOP ;  /* 0x0000000000007918 */ /* 0x000fc00000000000 */
[----:B------:R-:W-:-:S00]  /*01e0*/  NOP ;  /* 0x0000000000007918 */ /* 0x000fc00000000000 */
[----:B------:R-:W-:-:S00]  /*01f0*/  NOP ;  /* 0x0000000000007918 */ /* 0x000fc00000000000 */
.L_x_1:


//--------------------- .nv.shared.reserved.0     --------------------------
	.section	.nv.shared.reserved.0,"aw",@nobits
	.weak		__nv_reservedSMEM_offset_0_alias
	.size		__nv_reservedSMEM_offset_0_alias, 0, 64
	.other		__nv_reservedSMEM_offset_0_alias,@"STO_CUDA_RESERVED_SHARED STV_DEFAULT"
__nv_reservedSMEM_offset_0_alias:
	.zero		0
	.zero		64


//--------------------- .nv.constant0._Z21transposeMatrix_viejoPiS_ii --------------------------
	.section	.nv.constant0._Z21transposeMatrix_viejoPiS_ii,"a",@progbits
	.sectionflags	@""
	.align	4
.nv.constant0._Z21transposeMatrix_viejoPiS_ii:
	.zero		920


//--------------------- SYMBOLS --------------------------

	.type		.nv.reservedSmem.offset0,@object
	.size		.nv.reservedSmem.offset0,0x4
